//
// Generated by NVIDIA NVVM Compiler
//
// Compiler Build ID: CL-36424714
// Cuda compilation tools, release 13.0, V13.0.88
// Based on NVVM 20.0.0
//

.version 9.0
.target sm_100
.address_size 64

	// .globl	_Z15vectorAddKernelPiS_S_

.visible .entry _Z15vectorAddKernelPiS_S_(
	.param .u64 .ptr .align 1 _Z15vectorAddKernelPiS_S__param_0,
	.param .u64 .ptr .align 1 _Z15vectorAddKernelPiS_S__param_1,
	.param .u64 .ptr .align 1 _Z15vectorAddKernelPiS_S__param_2
)
{
	.reg .pred 	%p<2>;
	.reg .b32 	%r<8>;
	.reg .b64 	%rd<11>;

	ld.param.u64 	%rd1, [_Z15vectorAddKernelPiS_S__param_0];
	ld.param.u64 	%rd2, [_Z15vectorAddKernelPiS_S__param_1];
	ld.param.u64 	%rd3, [_Z15vectorAddKernelPiS_S__param_2];
	mov.u32 	%r2, %ctaid.x;
	mov.u32 	%r3, %ntid.x;
	mov.u32 	%r4, %tid.x;
	mad.lo.s32 	%r1, %r2, %r3, %r4;
	setp.gt.s32 	%p1, %r1, 4095;
	@%p1 bra 	$L__BB0_2;
	cvta.to.global.u64 	%rd4, %rd1;
	cvta.to.global.u64 	%rd5, %rd2;
	cvta.to.global.u64 	%rd6, %rd3;
	mul.wide.s32 	%rd7, %r1, 4;
	add.s64 	%rd8, %rd4, %rd7;
	ld.global.u32 	%r5, [%rd8];
	add.s64 	%rd9, %rd5, %rd7;
	ld.global.u32 	%r6, [%rd9];
	add.s32 	%r7, %r6, %r5;
	add.s64 	%rd10, %rd6, %rd7;
	st.global.u32 	[%rd10], %r7;
$L__BB0_2:
	ret;

}


// ===== COMPILED SASS (sm_100) =====

	.target	sm_100

	.elftype	@"ET_EXEC"


//--------------------- .note.nv.tkinfo           --------------------------
	.section	.note.nv.tkinfo,"",@"SHT_NOTE"
	.sectionflags	@"SHF_NOTE_NV_TKINFO"
	.tkinfo
        /*0018*/ 	.word	0x00000002
        /*0030*/ 	.string	""
        /*0030*/ 	.string	"ptxas"
        /*0030*/ 	.string	"Cuda compilation tools, release 13.0, V13.0.88"
        /*0030*/ 	.string	"Build cuda_13.0.r13.0/compiler.36424714_0"
        /*0030*/ 	.string	"-arch sm_100 -m 64 "



//--------------------- .note.nv.cuinfo           --------------------------
	.section	.note.nv.cuinfo,"",@"SHT_NOTE"
	.sectionflags	@"SHF_NOTE_NV_CUINFO"
        /*0018*/ 	.short	0x0002
        /*001a*/ 	.short	0x0064
        /*001c*/ 	.short	0x0082
	.zero		2


//--------------------- .nv.info                  --------------------------
	.section	.nv.info,"",@"SHT_CUDA_INFO"
	.align	4


	//----- nvinfo : EIATTR_REGCOUNT
	.align		4
        /*0000*/ 	.byte	0x04, 0x2f
        /*0002*/ 	.short	(.L_1 - .L_0)
	.align		4
.L_0:
        /*0004*/ 	.word	index@(_Z15vectorAddKernelPiS_S_)
        /*0008*/ 	.word	0x0000000c


	//----- nvinfo : EIATTR_FRAME_SIZE
	.align		4
.L_1:
        /*000c*/ 	.byte	0x04, 0x11
        /*000e*/ 	.short	(.L_3 - .L_2)
	.align		4
.L_2:
        /*0010*/ 	.word	index@(_Z15vectorAddKernelPiS_S_)
        /*0014*/ 	.word	0x00000000


	//----- nvinfo : EIATTR_MIN_STACK_SIZE
	.align		4
.L_3:
        /*0018*/ 	.byte	0x04, 0x12
        /*001a*/ 	.short	(.L_5 - .L_4)
	.align		4
.L_4:
        /*001c*/ 	.word	index@(_Z15vectorAddKernelPiS_S_)
        /*0020*/ 	.word	0x00000000
.L_5:


//--------------------- .nv.compat                --------------------------
	.section	.nv.compat,"",@"SHT_CUDA_COMPAT_INFO"
	.align	4
        /*0000*/ 	.byte	0x02, 0x09, 0x00, 0x00, 0x02, 0x02, 0x01, 0x00, 0x02, 0x05, 0x05, 0x00, 0x03, 0x07, 0x01, 0x01
        /*0010*/ 	.byte	0x02, 0x03, 0x00, 0x00, 0x02, 0x06, 0x01, 0x00, 0x04, 0x0b, 0x08, 0x00, 0x09, 0x00, 0x00, 0x00
        /*0020*/ 	.byte	0x00, 0x00, 0x00, 0x00


//--------------------- .nv.info._Z15vectorAddKernelPiS_S_ --------------------------
	.section	.nv.info._Z15vectorAddKernelPiS_S_,"",@"SHT_CUDA_INFO"
	.sectionflags	@""
	.align	4


	//----- nvinfo : EIATTR_CUDA_API_VERSION
	.align		4
        /*0000*/ 	.byte	0x04, 0x37
        /*0002*/ 	.short	(.L_7 - .L_6)
.L_6:
        /*0004*/ 	.word	0x00000082


	//----- nvinfo : EIATTR_KPARAM_INFO
	.align		4
.L_7:
        /*0008*/ 	.byte	0x04, 0x17
        /*000a*/ 	.short	(.L_9 - .L_8)
.L_8:
        /*000c*/ 	.word	0x00000000
        /*0010*/ 	.short	0x0002
        /*0012*/ 	.short	0x0010
        /*0014*/ 	.byte	0x00, 0xf5, 0x21, 0x00


	//----- nvinfo : EIATTR_KPARAM_INFO
	.align		4
.L_9:
        /*0018*/ 	.byte	0x04, 0x17
        /*001a*/ 	.short	(.L_11 - .L_10)
.L_10:
        /*001c*/ 	.word	0x00000000
        /*0020*/ 	.short	0x0001
        /*0022*/ 	.short	0x0008
        /*0024*/ 	.byte	0x00, 0xf5, 0x21, 0x00


	//----- nvinfo : EIATTR_KPARAM_INFO
	.align		4
.L_11:
        /*0028*/ 	.byte	0x04, 0x17
        /*002a*/ 	.short	(.L_13 - .L_12)
.L_12:
        /*002c*/ 	.word	0x00000000
        /*0030*/ 	.short	0x0000
        /*0032*/ 	.short	0x0000
        /*0034*/ 	.byte	0x00, 0xf5, 0x21, 0x00


	//----- nvinfo : EIATTR_SPARSE_MMA_MASK
	.align		4
.L_13:
        /*0038*/ 	.byte	0x03, 0x50
        /*003a*/ 	.short	0x0000


	//----- nvinfo : EIATTR_MAXREG_COUNT
	.align		4
        /*003c*/ 	.byte	0x03, 0x1b
        /*003e*/ 	.short	0x00ff


	//----- nvinfo : EIATTR_MERCURY_ISA_VERSION
	.align		4
        /*0040*/ 	.byte	0x03, 0x5f
        /*0042*/ 	.short	0x0101


	//----- nvinfo : EIATTR_VRC_CTA_INIT_COUNT
	.align		4
        /*0044*/ 	.byte	0x02, 0x4a
	.zero		1
	.zero		1


	//----- nvinfo : EIATTR_EXIT_INSTR_OFFSETS
	.align		4
        /*0048*/ 	.byte	0x04, 0x1c
        /*004a*/ 	.short	(.L_15 - .L_14)


	//   ....[0]....
.L_14:
        /*004c*/ 	.word	0x00000060


	//   ....[1]....
        /*0050*/ 	.word	0x00000120


	//----- nvinfo : EIATTR_CBANK_PARAM_SIZE
	.align		4
.L_15:
        /*0054*/ 	.byte	0x03, 0x19
        /*0056*/ 	.short	0x0018


	//----- nvinfo : EIATTR_PARAM_CBANK
	.align		4
        /*0058*/ 	.byte	0x04, 0x0a
        /*005a*/ 	.short	(.L_17 - .L_16)
	.align		4
.L_16:
        /*005c*/ 	.word	index@(.nv.constant0._Z15vectorAddKernelPiS_S_)
        /*0060*/ 	.short	0x0380
        /*0062*/ 	.short	0x0018


	//----- nvinfo : EIATTR_SW_WAR
	.align		4
.L_17:
        /*0064*/ 	.byte	0x04, 0x36
        /*0066*/ 	.short	(.L_19 - .L_18)
.L_18:
        /*0068*/ 	.word	0x00000008
.L_19:


//--------------------- .nv.callgraph             --------------------------
	.section	.nv.callgraph,"",@"SHT_CUDA_CALLGRAPH"
	.align	4
	.sectionentsize	8
	.align		4
        /*0000*/ 	.word	0x00000000
	.align		4
        /*0004*/ 	.word	0xffffffff
	.align		4
        /*0008*/ 	.word	0x00000000
	.align		4
        /*000c*/ 	.word	0xfffffffe
	.align		4
        /*0010*/ 	.word	0x00000000
	.align		4
        /*0014*/ 	.word	0xfffffffd
	.align		4
        /*0018*/ 	.word	0x00000000
	.align		4
        /*001c*/ 	.word	0xfffffffc


//--------------------- .text._Z15vectorAddKernelPiS_S_ --------------------------
	.section	.text._Z15vectorAddKernelPiS_S_,"ax",@progbits
	.align	128
        .global         _Z15vectorAddKernelPiS_S_
        .type           _Z15vectorAddKernelPiS_S_,@function
        .size           _Z15vectorAddKernelPiS_S_,(.L_x_1 - _Z15vectorAddKernelPiS_S_)
        .other          _Z15vectorAddKernelPiS_S_,@"STO_CUDA_ENTRY STV_DEFAULT"
_Z15vectorAddKernelPiS_S_:
.text._Z15vectorAddKernelPiS_S_:
[----:B------:R-:W-:Y:S01]  /*0000*/  LDC R1, c[0x0][0x37c] ;  /* 0x0000df00ff017b82 */ /* 0x000fe20000000800 */
[----:B------:R-:W0:Y:S07]  /*0010*/  S2R R0, SR_TID.X ;  /* 0x0000000000007919 */ /* 0x000e2e0000002100 */
[----:B------:R-:W0:Y:S08]  /*0020*/  S2UR UR4, SR_CTAID.X ;  /* 0x00000000000479c3 */ /* 0x000e300000002500 */
[----:B------:R-:W0:Y:S02]  /*0030*/  LDC R9, c[0x0][0x360] ;  /* 0x0000d800ff097b82 */ /* 0x000e240000000800 */
[----:B0-----:R-:W-:-:S05]  /*0040*/  IMAD R9, R9, UR4, R0 ;  /* 0x0000000409097c24 */ /* 0x001fca000f8e0200 */
[----:B------:R-:W-:-:S13]  /*0050*/  ISETP.GT.AND P0, PT, R9, 0xfff, PT ;  /* 0x00000fff0900780c */ /* 0x000fda0003f04270 */
[----:B------:R-:W-:Y:S05]  /*0060*/  @P0 EXIT ;  /* 0x000000000000094d */ /* 0x000fea0003800000 */
[----:B------:R-:W0:Y:S01]  /*0070*/  LDC.64 R2, c[0x0][0x380] ;  /* 0x0000e000ff027b82 */ /* 0x000e220000000a00 */
[----:B------:R-:W1:Y:S07]  /*0080*/  LDCU.64 UR4, c[0x0][0x358] ;  /* 0x00006b00ff0477ac */ /* 0x000e6e0008000a00 */
[----:B------:R-:W2:Y:S08]  /*0090*/  LDC.64 R4, c[0x0][0x388] ;  /* 0x0000e200ff047b82 */ /* 0x000eb00000000a00 */
[----:B------:R-:W3:Y:S01]  /*00a0*/  LDC.64 R6, c[0x0][0x390] ;  /* 0x0000e400ff067b82 */ /* 0x000ee20000000a00 */
[----:B0-----:R-:W-:-:S06]  /*00b0*/  IMAD.WIDE R2, R9, 0x4, R2 ;  /* 0x0000000409027825 */ /* 0x001fcc00078e0202 */
[----:B-1----:R-:W4:Y:S01]  /*00c0*/  LDG.E R2, desc[UR4][R2.64] ;  /* 0x0000000402027981 */ /* 0x002f22000c1e1900 */
[----:B--2---:R-:W-:-:S06]  /*00d0*/  IMAD.WIDE R4, R9, 0x4, R4 ;  /* 0x0000000409047825 */ /* 0x004fcc00078e0204 */
[----:B------:R-:W4:Y:S01]  /*00e0*/  LDG.E R5, desc[UR4][R4.64] ;  /* 0x0000000404057981 */ /* 0x000f22000c1e1900 */
[----:B---3--:R-:W-:Y:S01]  /*00f0*/  IMAD.WIDE R6, R9, 0x4, R6 ;  /* 0x0000000409067825 */ /* 0x008fe200078e0206 */
[----:B----4-:R-:W-:-:S05]  /*0100*/  IADD3 R9, PT, PT, R2, R5, RZ ;  /* 0x0000000502097210 */ /* 0x010fca0007ffe0ff */
[----:B------:R-:W-:Y:S01]  /*0110*/  STG.E desc[UR4][R6.64], R9 ;  /* 0x0000000906007986 */ /* 0x000fe2000c101904 */
[----:B------:R-:W-:Y:S05]  /*0120*/  EXIT ;  /* 0x000000000000794d */ /* 0x000fea0003800000 */
.L_x_0:
[----:B------:R-:W-:-:S00]  /*0130*/  BRA `(.L_x_0) ;  /* 0xfffffffc00fc7947 */ /* 0x000fc0000383ffff */
[----:B------:R-:W-:-:S00]  /*0140*/  NOP ;  /* 0x0000000000007918 */ /* 0x000fc00000000000 */
        /* <DEDUP_REMOVED lines=11> */
.L_x_1:


//--------------------- .nv.shared.reserved.0     --------------------------
	.section	.nv.shared.reserved.0,"aw",@nobits
	.weak		__nv_reservedSMEM_offset_0_alias
	.size		__nv_reservedSMEM_offset_0_alias, 0, 64
	.other		__nv_reservedSMEM_offset_0_alias,@"STO_CUDA_RESERVED_SHARED STV_DEFAULT"
__nv_reservedSMEM_offset_0_alias:
	.zero		0
	.zero		64


//--------------------- .nv.constant0._Z15vectorAddKernelPiS_S_ --------------------------
	.section	.nv.constant0._Z15vectorAddKernelPiS_S_,"a",@progbits
	.sectionflags	@""
	.align	4
.nv.constant0._Z15vectorAddKernelPiS_S_:
	.zero		920


//--------------------- SYMBOLS --------------------------

	.type		.nv.reservedSmem.offset0,@object
	.size		.nv.reservedSmem.offset0,0x4
